//
// Generated by NVIDIA NVVM Compiler
//
// Compiler Build ID: CL-36424714
// Cuda compilation tools, release 13.0, V13.0.88
// Based on NVVM 20.0.0
//

.version 9.0
.target sm_100
.address_size 64

	// .globl	_Z13oddEvenGlobalPiii
// _ZZ24oddEvenSharedSingleBlockPiiiE4tile has been demoted
// _ZZ23oddEvenSharedMultiBlockPiiiE4tile has been demoted

.visible .entry _Z13oddEvenGlobalPiii(
	.param .u64 .ptr .align 1 _Z13oddEvenGlobalPiii_param_0,
	.param .u32 _Z13oddEvenGlobalPiii_param_1,
	.param .u32 _Z13oddEvenGlobalPiii_param_2
)
{
	.reg .pred 	%p<3>;
	.reg .b32 	%r<15>;
	.reg .b64 	%rd<5>;

	ld.param.u64 	%rd2, [_Z13oddEvenGlobalPiii_param_0];
	ld.param.u32 	%r4, [_Z13oddEvenGlobalPiii_param_1];
	ld.param.u32 	%r5, [_Z13oddEvenGlobalPiii_param_2];
	mov.u32 	%r6, %ctaid.x;
	mov.u32 	%r7, %ntid.x;
	mov.u32 	%r8, %tid.x;
	mad.lo.s32 	%r9, %r6, %r7, %r8;
	shr.u32 	%r10, %r5, 31;
	add.s32 	%r11, %r5, %r10;
	and.b32  	%r12, %r11, -2;
	sub.s32 	%r13, %r5, %r12;
	add.s32 	%r1, %r9, %r13;
	add.s32 	%r14, %r4, -1;
	setp.ge.s32 	%p1, %r1, %r14;
	@%p1 bra 	$L__BB0_3;
	cvta.to.global.u64 	%rd3, %rd2;
	mul.wide.s32 	%rd4, %r1, 4;
	add.s64 	%rd1, %rd3, %rd4;
	ld.global.u32 	%r2, [%rd1];
	ld.global.u32 	%r3, [%rd1+4];
	setp.le.s32 	%p2, %r2, %r3;
	@%p2 bra 	$L__BB0_3;
	st.global.u32 	[%rd1], %r3;
	st.global.u32 	[%rd1+4], %r2;
$L__BB0_3:
	ret;

}
	// .globl	_Z24oddEvenSharedSingleBlockPiii
.visible .entry _Z24oddEvenSharedSingleBlockPiii(
	.param .u64 .ptr .align 1 _Z24oddEvenSharedSingleBlockPiii_param_0,
	.param .u32 _Z24oddEvenSharedSingleBlockPiii_param_1,
	.param .u32 _Z24oddEvenSharedSingleBlockPiii_param_2
)
{
	.reg .pred 	%p<6>;
	.reg .b32 	%r<25>;
	.reg .b64 	%rd<5>;
	// demoted variable
	.shared .align 4 .b8 _ZZ24oddEvenSharedSingleBlockPiiiE4tile[4096];
	ld.param.u64 	%rd2, [_Z24oddEvenSharedSingleBlockPiii_param_0];
	ld.param.u32 	%r11, [_Z24oddEvenSharedSingleBlockPiii_param_1];
	ld.param.u32 	%r12, [_Z24oddEvenSharedSingleBlockPiii_param_2];
	cvta.to.global.u64 	%rd3, %rd2;
	mov.u32 	%r1, %tid.x;
	setp.ge.s32 	%p1, %r1, %r11;
	mul.wide.u32 	%rd4, %r1, 4;
	add.s64 	%rd1, %rd3, %rd4;
	shl.b32 	%r13, %r1, 2;
	mov.u32 	%r14, _ZZ24oddEvenSharedSingleBlockPiiiE4tile;
	add.s32 	%r2, %r14, %r13;
	@%p1 bra 	$L__BB1_2;
	ld.global.u32 	%r15, [%rd1];
	st.shared.u32 	[%r2], %r15;
$L__BB1_2:
	bar.sync 	0;
	shr.u32 	%r16, %r12, 31;
	add.s32 	%r17, %r12, %r16;
	and.b32  	%r18, %r17, -2;
	sub.s32 	%r19, %r12, %r18;
	add.s32 	%r24, %r19, %r1;
	add.s32 	%r4, %r11, -1;
	setp.ge.s32 	%p2, %r24, %r4;
	@%p2 bra 	$L__BB1_7;
	mov.u32 	%r20, %ntid.x;
	shl.b32 	%r5, %r20, 1;
$L__BB1_4:
	shl.b32 	%r21, %r24, 2;
	add.s32 	%r7, %r14, %r21;
	ld.shared.u32 	%r8, [%r7];
	ld.shared.u32 	%r9, [%r7+4];
	setp.le.s32 	%p3, %r8, %r9;
	@%p3 bra 	$L__BB1_6;
	st.shared.u32 	[%r7], %r9;
	st.shared.u32 	[%r7+4], %r8;
$L__BB1_6:
	add.s32 	%r24, %r24, %r5;
	setp.lt.s32 	%p4, %r24, %r4;
	@%p4 bra 	$L__BB1_4;
$L__BB1_7:
	setp.ge.s32 	%p5, %r1, %r11;
	bar.sync 	0;
	@%p5 bra 	$L__BB1_9;
	ld.shared.u32 	%r23, [%r2];
	st.global.u32 	[%rd1], %r23;
$L__BB1_9:
	ret;

}
	// .globl	_Z23oddEvenSharedMultiBlockPiii
.visible .entry _Z23oddEvenSharedMultiBlockPiii(
	.param .u64 .ptr .align 1 _Z23oddEvenSharedMultiBlockPiii_param_0,
	.param .u32 _Z23oddEvenSharedMultiBlockPiii_param_1,
	.param .u32 _Z23oddEvenSharedMultiBlockPiii_param_2
)
{
	.reg .pred 	%p<10>;
	.reg .b32 	%r<31>;
	.reg .b64 	%rd<5>;
	// demoted variable
	.shared .align 4 .b8 _ZZ23oddEvenSharedMultiBlockPiiiE4tile[1024];
	ld.param.u64 	%rd2, [_Z23oddEvenSharedMultiBlockPiii_param_0];
	ld.param.u32 	%r15, [_Z23oddEvenSharedMultiBlockPiii_param_1];
	ld.param.u32 	%r16, [_Z23oddEvenSharedMultiBlockPiii_param_2];
	cvta.to.global.u64 	%rd3, %rd2;
	mov.u32 	%r17, %ctaid.x;
	mov.u32 	%r1, %ntid.x;
	mul.lo.s32 	%r2, %r17, %r1;
	mov.u32 	%r3, %tid.x;
	add.s32 	%r4, %r2, %r3;
	setp.ge.s32 	%p1, %r4, %r15;
	mul.wide.s32 	%rd4, %r4, 4;
	add.s64 	%rd1, %rd3, %rd4;
	shl.b32 	%r18, %r3, 2;
	mov.u32 	%r19, _ZZ23oddEvenSharedMultiBlockPiiiE4tile;
	add.s32 	%r5, %r19, %r18;
	@%p1 bra 	$L__BB2_2;
	ld.global.u32 	%r20, [%rd1];
	st.shared.u32 	[%r5], %r20;
$L__BB2_2:
	bar.sync 	0;
	shr.u32 	%r21, %r16, 31;
	add.s32 	%r22, %r16, %r21;
	and.b32  	%r23, %r22, -2;
	sub.s32 	%r24, %r16, %r23;
	add.s32 	%r30, %r24, %r3;
	add.s32 	%r7, %r1, -1;
	setp.ge.u32 	%p2, %r30, %r7;
	add.s32 	%r8, %r2, 1;
	add.s32 	%r25, %r8, %r30;
	setp.ge.s32 	%p3, %r25, %r15;
	or.pred  	%p4, %p2, %p3;
	@%p4 bra 	$L__BB2_7;
	shl.b32 	%r9, %r1, 1;
$L__BB2_4:
	shl.b32 	%r26, %r30, 2;
	add.s32 	%r11, %r19, %r26;
	ld.shared.u32 	%r12, [%r11];
	ld.shared.u32 	%r13, [%r11+4];
	setp.le.s32 	%p5, %r12, %r13;
	@%p5 bra 	$L__BB2_6;
	st.shared.u32 	[%r11], %r13;
	st.shared.u32 	[%r11+4], %r12;
$L__BB2_6:
	add.s32 	%r30, %r30, %r9;
	setp.lt.u32 	%p6, %r30, %r7;
	add.s32 	%r28, %r8, %r30;
	setp.lt.s32 	%p7, %r28, %r15;
	and.pred  	%p8, %p6, %p7;
	@%p8 bra 	$L__BB2_4;
$L__BB2_7:
	setp.ge.s32 	%p9, %r4, %r15;
	bar.sync 	0;
	@%p9 bra 	$L__BB2_9;
	ld.shared.u32 	%r29, [%r5];
	st.global.u32 	[%rd1], %r29;
$L__BB2_9:
	ret;

}


// ===== COMPILED SASS (sm_100) =====

	.target	sm_100

	.elftype	@"ET_EXEC"


//--------------------- .note.nv.tkinfo           --------------------------
	.section	.note.nv.tkinfo,"",@"SHT_NOTE"
	.sectionflags	@"SHF_NOTE_NV_TKINFO"
	.tkinfo
        /*0018*/ 	.word	0x00000002
        /*0030*/ 	.string	""
        /*0030*/ 	.string	"ptxas"
        /*0030*/ 	.string	"Cuda compilation tools, release 13.0, V13.0.88"
        /*0030*/ 	.string	"Build cuda_13.0.r13.0/compiler.36424714_0"
        /*0030*/ 	.string	"-arch sm_100 -m 64 "



//--------------------- .note.nv.cuinfo           --------------------------
	.section	.note.nv.cuinfo,"",@"SHT_NOTE"
	.sectionflags	@"SHF_NOTE_NV_CUINFO"
        /*0018*/ 	.short	0x0002
        /*001a*/ 	.short	0x0064
        /*001c*/ 	.short	0x0082
	.zero		2


//--------------------- .nv.info                  --------------------------
	.section	.nv.info,"",@"SHT_CUDA_INFO"
	.align	4


	//----- nvinfo : EIATTR_REGCOUNT
	.align		4
        /*0000*/ 	.byte	0x04, 0x2f
        /*0002*/ 	.short	(.L_1 - .L_0)
	.align		4
.L_0:
        /*0004*/ 	.word	index@(_Z13oddEvenGlobalPiii)
        /*0008*/ 	.word	0x00000008


	//----- nvinfo : EIATTR_FRAME_SIZE
	.align		4
.L_1:
        /*000c*/ 	.byte	0x04, 0x11
        /*000e*/ 	.short	(.L_3 - .L_2)
	.align		4
.L_2:
        /*0010*/ 	.word	index@(_Z13oddEvenGlobalPiii)
        /*0014*/ 	.word	0x00000000


	//----- nvinfo : EIATTR_REGCOUNT
	.align		4
.L_3:
        /*0018*/ 	.byte	0x04, 0x2f
        /*001a*/ 	.short	(.L_5 - .L_4)
	.align		4
.L_4:
        /*001c*/ 	.word	index@(_Z24oddEvenSharedSingleBlockPiii)
        /*0020*/ 	.word	0x0000000c


	//----- nvinfo : EIATTR_FRAME_SIZE
	.align		4
.L_5:
        /*0024*/ 	.byte	0x04, 0x11
        /*0026*/ 	.short	(.L_7 - .L_6)
	.align		4
.L_6:
        /*0028*/ 	.word	index@(_Z24oddEvenSharedSingleBlockPiii)
        /*002c*/ 	.word	0x00000000


	//----- nvinfo : EIATTR_REGCOUNT
	.align		4
.L_7:
        /*0030*/ 	.byte	0x04, 0x2f
        /*0032*/ 	.short	(.L_9 - .L_8)
	.align		4
.L_8:
        /*0034*/ 	.word	index@(_Z23oddEvenSharedMultiBlockPiii)
        /*0038*/ 	.word	0x00000012


	//----- nvinfo : EIATTR_FRAME_SIZE
	.align		4
.L_9:
        /*003c*/ 	.byte	0x04, 0x11
        /*003e*/ 	.short	(.L_11 - .L_10)
	.align		4
.L_10:
        /*0040*/ 	.word	index@(_Z23oddEvenSharedMultiBlockPiii)
        /*0044*/ 	.word	0x00000000


	//----- nvinfo : EIATTR_MIN_STACK_SIZE
	.align		4
.L_11:
        /*0048*/ 	.byte	0x04, 0x12
        /*004a*/ 	.short	(.L_13 - .L_12)
	.align		4
.L_12:
        /*004c*/ 	.word	index@(_Z23oddEvenSharedMultiBlockPiii)
        /*0050*/ 	.word	0x00000000


	//----- nvinfo : EIATTR_MIN_STACK_SIZE
	.align		4
.L_13:
        /*0054*/ 	.byte	0x04, 0x12
        /*0056*/ 	.short	(.L_15 - .L_14)
	.align		4
.L_14:
        /*0058*/ 	.word	index@(_Z24oddEvenSharedSingleBlockPiii)
        /*005c*/ 	.word	0x00000000


	//----- nvinfo : EIATTR_MIN_STACK_SIZE
	.align		4
.L_15:
        /*0060*/ 	.byte	0x04, 0x12
        /*0062*/ 	.short	(.L_17 - .L_16)
	.align		4
.L_16:
        /*0064*/ 	.word	index@(_Z13oddEvenGlobalPiii)
        /*0068*/ 	.word	0x00000000
.L_17:


//--------------------- .nv.compat                --------------------------
	.section	.nv.compat,"",@"SHT_CUDA_COMPAT_INFO"
	.align	4
        /*0000*/ 	.byte	0x02, 0x09, 0x00, 0x00, 0x02, 0x02, 0x01, 0x00, 0x02, 0x05, 0x05, 0x00, 0x03, 0x07, 0x01, 0x01
        /*0010*/ 	.byte	0x02, 0x03, 0x00, 0x00, 0x02, 0x06, 0x01, 0x00, 0x04, 0x0b, 0x08, 0x00, 0x09, 0x00, 0x00, 0x00
        /*0020*/ 	.byte	0x00, 0x00, 0x00, 0x00


//--------------------- .nv.info._Z23oddEvenSharedMultiBlockPiii --------------------------
	.section	.nv.info._Z23oddEvenSharedMultiBlockPiii,"",@"SHT_CUDA_INFO"
	.sectionflags	@""
	.align	4


	//----- nvinfo : EIATTR_CUDA_API_VERSION
	.align		4
        /*0000*/ 	.byte	0x04, 0x37
        /*0002*/ 	.short	(.L_19 - .L_18)
.L_18:
        /*0004*/ 	.word	0x00000082


	//----- nvinfo : EIATTR_KPARAM_INFO
	.align		4
.L_19:
        /*0008*/ 	.byte	0x04, 0x17
        /*000a*/ 	.short	(.L_21 - .L_20)
.L_20:
        /*000c*/ 	.word	0x00000000
        /*0010*/ 	.short	0x0002
        /*0012*/ 	.short	0x000c
        /*0014*/ 	.byte	0x00, 0xf0, 0x11, 0x00


	//----- nvinfo : EIATTR_KPARAM_INFO
	.align		4
.L_21:
        /*0018*/ 	.byte	0x04, 0x17
        /*001a*/ 	.short	(.L_23 - .L_22)
.L_22:
        /*001c*/ 	.word	0x00000000
        /*0020*/ 	.short	0x0001
        /*0022*/ 	.short	0x0008
        /*0024*/ 	.byte	0x00, 0xf0, 0x11, 0x00


	//----- nvinfo : EIATTR_KPARAM_INFO
	.align		4
.L_23:
        /*0028*/ 	.byte	0x04, 0x17
        /*002a*/ 	.short	(.L_25 - .L_24)
.L_24:
        /*002c*/ 	.word	0x00000000
        /*0030*/ 	.short	0x0000
        /*0032*/ 	.short	0x0000
        /*0034*/ 	.byte	0x00, 0xf5, 0x21, 0x00


	//----- nvinfo : EIATTR_SPARSE_MMA_MASK
	.align		4
.L_25:
        /*0038*/ 	.byte	0x03, 0x50
        /*003a*/ 	.short	0x0000


	//----- nvinfo : EIATTR_MAXREG_COUNT
	.align		4
        /*003c*/ 	.byte	0x03, 0x1b
        /*003e*/ 	.short	0x00ff


	//----- nvinfo : EIATTR_NUM_BARRIERS
	.align		4
        /*0040*/ 	.byte	0x02, 0x4c
        /*0042*/ 	.byte	0x01
	.zero		1


	//----- nvinfo : EIATTR_MERCURY_ISA_VERSION
	.align		4
        /*0044*/ 	.byte	0x03, 0x5f
        /*0046*/ 	.short	0x0101


	//----- nvinfo : EIATTR_VRC_CTA_INIT_COUNT
	.align		4
        /*0048*/ 	.byte	0x02, 0x4a
	.zero		1
	.zero		1


	//----- nvinfo : EIATTR_EXIT_INSTR_OFFSETS
	.align		4
        /*004c*/ 	.byte	0x04, 0x1c
        /*004e*/ 	.short	(.L_27 - .L_26)


	//   ....[0]....
.L_26:
        /*0050*/ 	.word	0x000002d0


	//   ....[1]....
        /*0054*/ 	.word	0x00000300


	//----- nvinfo : EIATTR_CRS_STACK_SIZE
	.align		4
.L_27:
        /*0058*/ 	.byte	0x04, 0x1e
        /*005a*/ 	.short	(.L_29 - .L_28)
.L_28:
        /*005c*/ 	.word	0x00000000


	//----- nvinfo : EIATTR_CBANK_PARAM_SIZE
	.align		4
.L_29:
        /*0060*/ 	.byte	0x03, 0x19
        /*0062*/ 	.short	0x0010


	//----- nvinfo : EIATTR_PARAM_CBANK
	.align		4
        /*0064*/ 	.byte	0x04, 0x0a
        /*0066*/ 	.short	(.L_31 - .L_30)
	.align		4
.L_30:
        /*0068*/ 	.word	index@(.nv.constant0._Z23oddEvenSharedMultiBlockPiii)
        /*006c*/ 	.short	0x0380
        /*006e*/ 	.short	0x0010


	//----- nvinfo : EIATTR_SW_WAR
	.align		4
.L_31:
        /*0070*/ 	.byte	0x04, 0x36
        /*0072*/ 	.short	(.L_33 - .L_32)
.L_32:
        /*0074*/ 	.word	0x00000008
.L_33:


//--------------------- .nv.info._Z24oddEvenSharedSingleBlockPiii --------------------------
	.section	.nv.info._Z24oddEvenSharedSingleBlockPiii,"",@"SHT_CUDA_INFO"
	.sectionflags	@""
	.align	4


	//----- nvinfo : EIATTR_CUDA_API_VERSION
	.align		4
        /*0000*/ 	.byte	0x04, 0x37
        /*0002*/ 	.short	(.L_35 - .L_34)
.L_34:
        /*0004*/ 	.word	0x00000082


	//----- nvinfo : EIATTR_KPARAM_INFO
	.align		4
.L_35:
        /*0008*/ 	.byte	0x04, 0x17
        /*000a*/ 	.short	(.L_37 - .L_36)
.L_36:
        /*000c*/ 	.word	0x00000000
        /*0010*/ 	.short	0x0002
        /*0012*/ 	.short	0x000c
        /*0014*/ 	.byte	0x00, 0xf0, 0x11, 0x00


	//----- nvinfo : EIATTR_KPARAM_INFO
	.align		4
.L_37:
        /*0018*/ 	.byte	0x04, 0x17
        /*001a*/ 	.short	(.L_39 - .L_38)
.L_38:
        /*001c*/ 	.word	0x00000000
        /*0020*/ 	.short	0x0001
        /*0022*/ 	.short	0x0008
        /*0024*/ 	.byte	0x00, 0xf0, 0x11, 0x00


	//----- nvinfo : EIATTR_KPARAM_INFO
	.align		4
.L_39:
        /*0028*/ 	.byte	0x04, 0x17
        /*002a*/ 	.short	(.L_41 - .L_40)
.L_40:
        /*002c*/ 	.word	0x00000000
        /*0030*/ 	.short	0x0000
        /*0032*/ 	.short	0x0000
        /*0034*/ 	.byte	0x00, 0xf5, 0x21, 0x00


	//----- nvinfo : EIATTR_SPARSE_MMA_MASK
	.align		4
.L_41:
        /*0038*/ 	.byte	0x03, 0x50
        /*003a*/ 	.short	0x0000


	//----- nvinfo : EIATTR_MAXREG_COUNT
	.align		4
        /*003c*/ 	.byte	0x03, 0x1b
        /*003e*/ 	.short	0x00ff


	//----- nvinfo : EIATTR_NUM_BARRIERS
	.align		4
        /*0040*/ 	.byte	0x02, 0x4c
        /*0042*/ 	.byte	0x01
	.zero		1


	//----- nvinfo : EIATTR_MERCURY_ISA_VERSION
	.align		4
        /*0044*/ 	.byte	0x03, 0x5f
        /*0046*/ 	.short	0x0101


	//----- nvinfo : EIATTR_VRC_CTA_INIT_COUNT
	.align		4
        /*0048*/ 	.byte	0x02, 0x4a
	.zero		1
	.zero		1


	//----- nvinfo : EIATTR_EXIT_INSTR_OFFSETS
	.align		4
        /*004c*/ 	.byte	0x04, 0x1c
        /*004e*/ 	.short	(.L_43 - .L_42)


	//   ....[0]....
.L_42:
        /*0050*/ 	.word	0x00000240


	//   ....[1]....
        /*0054*/ 	.word	0x00000270


	//----- nvinfo : EIATTR_CRS_STACK_SIZE
	.align		4
.L_43:
        /*0058*/ 	.byte	0x04, 0x1e
        /*005a*/ 	.short	(.L_45 - .L_44)
.L_44:
        /*005c*/ 	.word	0x00000000


	//----- nvinfo : EIATTR_CBANK_PARAM_SIZE
	.align		4
.L_45:
        /*0060*/ 	.byte	0x03, 0x19
        /*0062*/ 	.short	0x0010


	//----- nvinfo : EIATTR_PARAM_CBANK
	.align		4
        /*0064*/ 	.byte	0x04, 0x0a
        /*0066*/ 	.short	(.L_47 - .L_46)
	.align		4
.L_46:
        /*0068*/ 	.word	index@(.nv.constant0._Z24oddEvenSharedSingleBlockPiii)
        /*006c*/ 	.short	0x0380
        /*006e*/ 	.short	0x0010


	//----- nvinfo : EIATTR_SW_WAR
	.align		4
.L_47:
        /*0070*/ 	.byte	0x04, 0x36
        /*0072*/ 	.short	(.L_49 - .L_48)
.L_48:
        /*0074*/ 	.word	0x00000008
.L_49:


//--------------------- .nv.info._Z13oddEvenGlobalPiii --------------------------
	.section	.nv.info._Z13oddEvenGlobalPiii,"",@"SHT_CUDA_INFO"
	.sectionflags	@""
	.align	4


	//----- nvinfo : EIATTR_CUDA_API_VERSION
	.align		4
        /*0000*/ 	.byte	0x04, 0x37
        /*0002*/ 	.short	(.L_51 - .L_50)
.L_50:
        /*0004*/ 	.word	0x00000082


	//----- nvinfo : EIATTR_KPARAM_INFO
	.align		4
.L_51:
        /*0008*/ 	.byte	0x04, 0x17
        /*000a*/ 	.short	(.L_53 - .L_52)
.L_52:
        /*000c*/ 	.word	0x00000000
        /*0010*/ 	.short	0x0002
        /*0012*/ 	.short	0x000c
        /*0014*/ 	.byte	0x00, 0xf0, 0x11, 0x00


	//----- nvinfo : EIATTR_KPARAM_INFO
	.align		4
.L_53:
        /*0018*/ 	.byte	0x04, 0x17
        /*001a*/ 	.short	(.L_55 - .L_54)
.L_54:
        /*001c*/ 	.word	0x00000000
        /*0020*/ 	.short	0x0001
        /*0022*/ 	.short	0x0008
        /*0024*/ 	.byte	0x00, 0xf0, 0x11, 0x00


	//----- nvinfo : EIATTR_KPARAM_INFO
	.align		4
.L_55:
        /*0028*/ 	.byte	0x04, 0x17
        /*002a*/ 	.short	(.L_57 - .L_56)
.L_56:
        /*002c*/ 	.word	0x00000000
        /*0030*/ 	.short	0x0000
        /*0032*/ 	.short	0x0000
        /*0034*/ 	.byte	0x00, 0xf5, 0x21, 0x00


	//----- nvinfo : EIATTR_SPARSE_MMA_MASK
	.align		4
.L_57:
        /*0038*/ 	.byte	0x03, 0x50
        /*003a*/ 	.short	0x0000


	//----- nvinfo : EIATTR_MAXREG_COUNT
	.align		4
        /*003c*/ 	.byte	0x03, 0x1b
        /*003e*/ 	.short	0x00ff


	//----- nvinfo : EIATTR_MERCURY_ISA_VERSION
	.align		4
        /*0040*/ 	.byte	0x03, 0x5f
        /*0042*/ 	.short	0x0101


	//----- nvinfo : EIATTR_VRC_CTA_INIT_COUNT
	.align		4
        /*0044*/ 	.byte	0x02, 0x4a
	.zero		1
	.zero		1


	//----- nvinfo : EIATTR_EXIT_INSTR_OFFSETS
	.align		4
        /*0048*/ 	.byte	0x04, 0x1c
        /*004a*/ 	.short	(.L_59 - .L_58)


	//   ....[0]....
.L_58:
        /*004c*/ 	.word	0x000000b0


	//   ....[1]....
        /*0050*/ 	.word	0x00000120


	//   ....[2]....
        /*0054*/ 	.word	0x00000150


	//----- nvinfo : EIATTR_CBANK_PARAM_SIZE
	.align		4
.L_59:
        /*0058*/ 	.byte	0x03, 0x19
        /*005a*/ 	.short	0x0010


	//----- nvinfo : EIATTR_PARAM_CBANK
	.align		4
        /*005c*/ 	.byte	0x04, 0x0a
        /*005e*/ 	.short	(.L_61 - .L_60)
	.align		4
.L_60:
        /*0060*/ 	.word	index@(.nv.constant0._Z13oddEvenGlobalPiii)
        /*0064*/ 	.short	0x0380
        /*0066*/ 	.short	0x0010


	//----- nvinfo : EIATTR_SW_WAR
	.align		4
.L_61:
        /*0068*/ 	.byte	0x04, 0x36
        /*006a*/ 	.short	(.L_63 - .L_62)
.L_62:
        /*006c*/ 	.word	0x00000008
.L_63:


//--------------------- .nv.callgraph             --------------------------
	.section	.nv.callgraph,"",@"SHT_CUDA_CALLGRAPH"
	.align	4
	.sectionentsize	8
	.align		4
        /*0000*/ 	.word	0x00000000
	.align		4
        /*0004*/ 	.word	0xffffffff
	.align		4
        /*0008*/ 	.word	0x00000000
	.align		4
        /*000c*/ 	.word	0xfffffffe
	.align		4
        /*0010*/ 	.word	0x00000000
	.align		4
        /*0014*/ 	.word	0xfffffffd
	.align		4
        /*0018*/ 	.word	0x00000000
	.align		4
        /*001c*/ 	.word	0xfffffffc


//--------------------- .text._Z23oddEvenSharedMultiBlockPiii --------------------------
	.section	.text._Z23oddEvenSharedMultiBlockPiii,"ax",@progbits
	.align	128
        .global         _Z23oddEvenSharedMultiBlockPiii
        .type           _Z23oddEvenSharedMultiBlockPiii,@function
        .size           _Z23oddEvenSharedMultiBlockPiii,(.L_x_9 - _Z23oddEvenSharedMultiBlockPiii)
        .other          _Z23oddEvenSharedMultiBlockPiii,@"STO_CUDA_ENTRY STV_DEFAULT"
_Z23oddEvenSharedMultiBlockPiii:
.text._Z23oddEvenSharedMultiBlockPiii:
[----:B------:R-:W-:Y:S01]  /*0000*/  LDC R1, c[0x0][0x37c] ;  /* 0x0000df00ff017b82 */ /* 0x000fe20000000800 */
[----:B------:R-:W0:Y:S07]  /*0010*/  S2R R15, SR_TID.X ;  /* 0x00000000000f7919 */ /* 0x000e2e0000002100 */
[----:B------:R-:W1:Y:S01]  /*0020*/  S2UR UR4, SR_CTAID.X ;  /* 0x00000000000479c3 */ /* 0x000e620000002500 */
[----:B------:R-:W2:Y:S01]  /*0030*/  LDCU UR5, c[0x0][0x388] ;  /* 0x00007100ff0577ac */ /* 0x000ea20008000800 */
[----:B------:R-:W3:Y:S06]  /*0040*/  LDCU.64 UR6, c[0x0][0x358] ;  /* 0x00006b00ff0677ac */ /* 0x000eec0008000a00 */
[----:B------:R-:W1:Y:S08]  /*0050*/  LDC R13, c[0x0][0x360] ;  /* 0x0000d800ff0d7b82 */ /* 0x000e700000000800 */
[----:B------:R-:W4:Y:S01]  /*0060*/  LDC.64 R2, c[0x0][0x380] ;  /* 0x0000e000ff027b82 */ /* 0x000f220000000a00 */
[----:B--2---:R-:W-:-:S07]  /*0070*/  IMAD.U32 R8, RZ, RZ, UR5 ;  /* 0x00000005ff087e24 */ /* 0x004fce000f8e00ff */
[----:B------:R-:W2:Y:S01]  /*0080*/  LDC R6, c[0x0][0x38c] ;  /* 0x0000e300ff067b82 */ /* 0x000ea20000000800 */
[----:B-1----:R-:W-:-:S04]  /*0090*/  IMAD R0, R13, UR4, RZ ;  /* 0x000000040d007c24 */ /* 0x002fc8000f8e02ff */
[----:B0-----:R-:W-:-:S04]  /*00a0*/  IMAD.IADD R5, R0, 0x1, R15 ;  /* 0x0000000100057824 */ /* 0x001fc800078e020f */
[C---:B----4-:R-:W-:Y:S01]  /*00b0*/  IMAD.WIDE R2, R5.reuse, 0x4, R2 ;  /* 0x0000000405027825 */ /* 0x050fe200078e0202 */
[----:B------:R-:W-:-:S13]  /*00c0*/  ISETP.GE.AND P1, PT, R5, R8, PT ;  /* 0x000000080500720c */ /* 0x000fda0003f26270 */
[----:B---3--:R-:W3:Y:S01]  /*00d0*/  @!P1 LDG.E R7, desc[UR6][R2.64] ;  /* 0x0000000602079981 */ /* 0x008ee2000c1e1900 */
[----:B------:R-:W0:Y:S01]  /*00e0*/  S2UR UR5, SR_CgaCtaId ;  /* 0x00000000000579c3 */ /* 0x000e220000008800 */
[-C--:B--2---:R-:W-:Y:S01]  /*00f0*/  LEA.HI R4, R6, R6.reuse, RZ, 0x1 ;  /* 0x0000000606047211 */ /* 0x084fe200078f08ff */
[----:B------:R-:W-:Y:S01]  /*0100*/  VIADD R11, R0, 0x1 ;  /* 0x00000001000b7836 */ /* 0x000fe20000000000 */
[----:B------:R-:W-:Y:S01]  /*0110*/  UMOV UR4, 0x400 ;  /* 0x0000040000047882 */ /* 0x000fe20000000000 */
[----:B------:R-:W-:Y:S01]  /*0120*/  VIADD R9, R13, 0xffffffff ;  /* 0xffffffff0d097836 */ /* 0x000fe20000000000 */
[----:B------:R-:W-:Y:S01]  /*0130*/  LOP3.LUT R4, R4, 0xfffffffe, RZ, 0xc0, !PT ;  /* 0xfffffffe04047812 */ /* 0x000fe200078ec0ff */
[----:B------:R-:W-:Y:S03]  /*0140*/  BSSY.RECONVERGENT B0, `(.L_x_0) ;  /* 0x0000016000007945 */ /* 0x000fe60003800200 */
[----:B------:R-:W-:-:S05]  /*0150*/  IADD3 R4, PT, PT, R15, R6, -R4 ;  /* 0x000000060f047210 */ /* 0x000fca0007ffe804 */
[----:B------:R-:W-:-:S05]  /*0160*/  IMAD.IADD R0, R4, 0x1, R11 ;  /* 0x0000000104007824 */ /* 0x000fca00078e020b */
[----:B------:R-:W-:-:S04]  /*0170*/  ISETP.GE.AND P0, PT, R0, R8, PT ;  /* 0x000000080000720c */ /* 0x000fc80003f06270 */
[----:B------:R-:W-:Y:S01]  /*0180*/  ISETP.GE.U32.OR P0, PT, R4, R9, P0 ;  /* 0x000000090400720c */ /* 0x000fe20000706470 */
[----:B0-----:R-:W-:-:S06]  /*0190*/  ULEA UR4, UR5, UR4, 0x18 ;  /* 0x0000000405047291 */ /* 0x001fcc000f8ec0ff */
[----:B------:R-:W-:-:S05]  /*01a0*/  LEA R0, R15, UR4, 0x2 ;  /* 0x000000040f007c11 */ /* 0x000fca000f8e10ff */
[----:B---3--:R0:W-:Y:S01]  /*01b0*/  @!P1 STS [R0], R7 ;  /* 0x0000000700009388 */ /* 0x0081e20000000800 */
[----:B------:R-:W-:Y:S06]  /*01c0*/  BAR.SYNC.DEFER_BLOCKING 0x0 ;  /* 0x0000000000007b1d */ /* 0x000fec0000010000 */
[----:B------:R-:W-:Y:S05]  /*01d0*/  @P0 BRA `(.L_x_1) ;  /* 0x0000000000300947 */ /* 0x000fea0003800000 */
[----:B------:R-:W1:Y:S02]  /*01e0*/  LDC R8, c[0x0][0x388] ;  /* 0x0000e200ff087b82 */ /* 0x000e640000000800 */
.L_x_2:
[----:B0-----:R-:W-:Y:S01]  /*01f0*/  LEA R7, R4, UR4, 0x2 ;  /* 0x0000000404077c11 */ /* 0x001fe2000f8e10ff */
[----:B------:R-:W-:-:S04]  /*0200*/  IMAD R4, R13, 0x2, R4 ;  /* 0x000000020d047824 */ /* 0x000fc800078e0204 */
[----:B------:R-:W-:Y:S01]  /*0210*/  LDS R10, [R7] ;  /* 0x00000000070a7984 */ /* 0x000fe20000000800 */
[----:B------:R-:W-:Y:S01]  /*0220*/  IMAD.IADD R6, R11, 0x1, R4 ;  /* 0x000000010b067824 */ /* 0x000fe200078e0204 */
[----:B------:R-:W-:Y:S02]  /*0230*/  ISETP.LT.U32.AND P1, PT, R4, R9, PT ;  /* 0x000000090400720c */ /* 0x000fe40003f21070 */
[----:B------:R-:W0:Y:S02]  /*0240*/  LDS R12, [R7+0x4] ;  /* 0x00000400070c7984 */ /* 0x000e240000000800 */
[----:B0-----:R-:W-:-:S13]  /*0250*/  ISETP.GT.AND P0, PT, R10, R12, PT ;  /* 0x0000000c0a00720c */ /* 0x001fda0003f04270 */
[----:B------:R2:W-:Y:S04]  /*0260*/  @P0 STS [R7], R12 ;  /* 0x0000000c07000388 */ /* 0x0005e80000000800 */
[----:B------:R2:W-:Y:S01]  /*0270*/  @P0 STS [R7+0x4], R10 ;  /* 0x0000040a07000388 */ /* 0x0005e20000000800 */
[----:B-1----:R-:W-:-:S13]  /*0280*/  ISETP.GE.AND P0, PT, R6, R8, PT ;  /* 0x000000080600720c */ /* 0x002fda0003f06270 */
[----:B--2---:R-:W-:Y:S05]  /*0290*/  @!P0 BRA P1, `(.L_x_2) ;  /* 0xfffffffc00d48947 */ /* 0x004fea000083ffff */
.L_x_1:
[----:B------:R-:W-:Y:S05]  /*02a0*/  BSYNC.RECONVERGENT B0 ;  /* 0x0000000000007941 */ /* 0x000fea0003800200 */
.L_x_0:
[----:B------:R-:W-:Y:S01]  /*02b0*/  BAR.SYNC.DEFER_BLOCKING 0x0 ;  /* 0x0000000000007b1d */ /* 0x000fe20000010000 */
[----:B------:R-:W-:-:S13]  /*02c0*/  ISETP.GE.AND P0, PT, R5, R8, PT ;  /* 0x000000080500720c */ /* 0x000fda0003f06270 */
[----:B------:R-:W-:Y:S05]  /*02d0*/  @P0 EXIT ;  /* 0x000000000000094d */ /* 0x000fea0003800000 */
[----:B------:R-:W1:Y:S04]  /*02e0*/  LDS R5, [R0] ;  /* 0x0000000000057984 */ /* 0x000e680000000800 */
[----:B-1----:R-:W-:Y:S01]  /*02f0*/  STG.E desc[UR6][R2.64], R5 ;  /* 0x0000000502007986 */ /* 0x002fe2000c101906 */
[----:B------:R-:W-:Y:S05]  /*0300*/  EXIT ;  /* 0x000000000000794d */ /* 0x000fea0003800000 */
.L_x_3:
[----:B------:R-:W-:-:S00]  /*0310*/  BRA `(.L_x_3) ;  /* 0xfffffffc00fc7947 */ /* 0x000fc0000383ffff */
[----:B------:R-:W-:-:S00]  /*0320*/  NOP ;  /* 0x0000000000007918 */ /* 0x000fc00000000000 */
        /* <DEDUP_REMOVED lines=13> */
.L_x_9:


//--------------------- .text._Z24oddEvenSharedSingleBlockPiii --------------------------
	.section	.text._Z24oddEvenSharedSingleBlockPiii,"ax",@progbits
	.align	128
        .global         _Z24oddEvenSharedSingleBlockPiii
        .type           _Z24oddEvenSharedSingleBlockPiii,@function
        .size           _Z24oddEvenSharedSingleBlockPiii,(.L_x_10 - _Z24oddEvenSharedSingleBlockPiii)
        .other          _Z24oddEvenSharedSingleBlockPiii,@"STO_CUDA_ENTRY STV_DEFAULT"
_Z24oddEvenSharedSingleBlockPiii:
.text._Z24oddEvenSharedSingleBlockPiii:
[----:B------:R-:W-:Y:S01]  /*0000*/  LDC R1, c[0x0][0x37c] ;  /* 0x0000df00ff017b82 */ /* 0x000fe20000000800 */
[----:B------:R-:W0:Y:S01]  /*0010*/  S2R R7, SR_TID.X ;  /* 0x0000000000077919 */ /* 0x000e220000002100 */
[----:B------:R-:W0:Y:S06]  /*0020*/  LDCU UR5, c[0x0][0x388] ;  /* 0x00007100ff0577ac */ /* 0x000e2c0008000800 */
[----:B------:R-:W1:Y:S01]  /*0030*/  LDC.64 R2, c[0x0][0x380] ;  /* 0x0000e000ff027b82 */ /* 0x000e620000000a00 */
[----:B------:R-:W2:Y:S07]  /*0040*/  LDCU.64 UR8, c[0x0][0x358] ;  /* 0x00006b00ff0877ac */ /* 0x000eae0008000a00 */
[----:B------:R-:W3:Y:S01]  /*0050*/  LDC R4, c[0x0][0x38c] ;  /* 0x0000e300ff047b82 */ /* 0x000ee20000000800 */
[C---:B0-----:R-:W-:Y:S01]  /*0060*/  ISETP.GE.AND P0, PT, R7.reuse, UR5, PT ;  /* 0x0000000507007c0c */ /* 0x041fe2000bf06270 */
[----:B-1----:R-:W-:-:S12]  /*0070*/  IMAD.WIDE.U32 R2, R7, 0x4, R2 ;  /* 0x0000000407027825 */ /* 0x002fd800078e0002 */
[----:B--2---:R-:W2:Y:S01]  /*0080*/  @!P0 LDG.E R5, desc[UR8][R2.64] ;  /* 0x0000000802058981 */ /* 0x004ea2000c1e1900 */
[----:B------:R-:W0:Y:S01]  /*0090*/  S2UR UR6, SR_CgaCtaId ;  /* 0x00000000000679c3 */ /* 0x000e220000008800 */
[----:B---3--:R-:W-:Y:S01]  /*00a0*/  LEA.HI R0, R4, R4, RZ, 0x1 ;  /* 0x0000000404007211 */ /* 0x008fe200078f08ff */
[----:B------:R-:W-:Y:S01]  /*00b0*/  UIADD3 UR5, UPT, UPT, UR5, -0x1, URZ ;  /* 0xffffffff05057890 */ /* 0x000fe2000fffe0ff */
[----:B------:R-:W-:Y:S01]  /*00c0*/  BSSY.RECONVERGENT B0, `(.L_x_4) ;  /* 0x0000014000007945 */ /* 0x000fe20003800200 */
[----:B------:R-:W-:Y:S01]  /*00d0*/  UMOV UR4, 0x400 ;  /* 0x0000040000047882 */ /* 0x000fe20000000000 */
[----:B------:R-:W-:-:S04]  /*00e0*/  LOP3.LUT R0, R0, 0xfffffffe, RZ, 0xc0, !PT ;  /* 0xfffffffe00007812 */ /* 0x000fc800078ec0ff */
[----:B------:R-:W-:-:S04]  /*00f0*/  IADD3 R4, PT, PT, R7, R4, -R0 ;  /* 0x0000000407047210 */ /* 0x000fc80007ffe800 */
[----:B------:R-:W-:Y:S01]  /*0100*/  ISETP.GE.AND P1, PT, R4, UR5, PT ;  /* 0x0000000504007c0c */ /* 0x000fe2000bf26270 */
[----:B0-----:R-:W-:-:S06]  /*0110*/  ULEA UR4, UR6, UR4, 0x18 ;  /* 0x0000000406047291 */ /* 0x001fcc000f8ec0ff */
[----:B------:R-:W-:-:S05]  /*0120*/  LEA R0, R7, UR4, 0x2 ;  /* 0x0000000407007c11 */ /* 0x000fca000f8e10ff */
[----:B--2---:R0:W-:Y:S01]  /*0130*/  @!P0 STS [R0], R5 ;  /* 0x0000000500008388 */ /* 0x0041e20000000800 */
[----:B------:R-:W-:Y:S06]  /*0140*/  BAR.SYNC.DEFER_BLOCKING 0x0 ;  /* 0x0000000000007b1d */ /* 0x000fec0000010000 */
[----:B------:R-:W-:Y:S05]  /*0150*/  @P1 BRA `(.L_x_5) ;  /* 0x0000000000281947 */ /* 0x000fea0003800000 */
[----:B0-----:R-:W0:Y:S02]  /*0160*/  LDC R5, c[0x0][0x360] ;  /* 0x0000d800ff057b82 */ /* 0x001e240000000800 */
.L_x_6:
[----:B------:R-:W-:Y:S01]  /*0170*/  LEA R6, R4, UR4, 0x2 ;  /* 0x0000000404067c11 */ /* 0x000fe2000f8e10ff */
[----:B0-----:R-:W-:-:S04]  /*0180*/  IMAD R4, R5, 0x2, R4 ;  /* 0x0000000205047824 */ /* 0x001fc800078e0204 */
[----:B------:R-:W-:Y:S04]  /*0190*/  LDS R9, [R6] ;  /* 0x0000000006097984 */ /* 0x000fe80000000800 */
[----:B------:R-:W0:Y:S02]  /*01a0*/  LDS R8, [R6+0x4] ;  /* 0x0000040006087984 */ /* 0x000e240000000800 */
[----:B0-----:R-:W-:-:S13]  /*01b0*/  ISETP.GT.AND P0, PT, R9, R8, PT ;  /* 0x000000080900720c */ /* 0x001fda0003f04270 */
[----:B------:R1:W-:Y:S04]  /*01c0*/  @P0 STS [R6], R8 ;  /* 0x0000000806000388 */ /* 0x0003e80000000800 */
[----:B------:R1:W-:Y:S01]  /*01d0*/  @P0 STS [R6+0x4], R9 ;  /* 0x0000040906000388 */ /* 0x0003e20000000800 */
[----:B------:R-:W-:-:S13]  /*01e0*/  ISETP.GE.AND P0, PT, R4, UR5, PT ;  /* 0x0000000504007c0c */ /* 0x000fda000bf06270 */
[----:B-1----:R-:W-:Y:S05]  /*01f0*/  @!P0 BRA `(.L_x_6) ;  /* 0xfffffffc00dc8947 */ /* 0x002fea000383ffff */
.L_x_5:
[----:B------:R-:W-:Y:S05]  /*0200*/  BSYNC.RECONVERGENT B0 ;  /* 0x0000000000007941 */ /* 0x000fea0003800200 */
.L_x_4:
[----:B------:R-:W1:Y:S01]  /*0210*/  LDCU UR6, c[0x0][0x388] ;  /* 0x00007100ff0677ac */ /* 0x000e620008000800 */
[----:B------:R-:W-:Y:S01]  /*0220*/  BAR.SYNC.DEFER_BLOCKING 0x0 ;  /* 0x0000000000007b1d */ /* 0x000fe20000010000 */
[----:B-1----:R-:W-:-:S13]  /*0230*/  ISETP.GE.AND P0, PT, R7, UR6, PT ;  /* 0x0000000607007c0c */ /* 0x002fda000bf06270 */
[----:B------:R-:W-:Y:S05]  /*0240*/  @P0 EXIT ;  /* 0x000000000000094d */ /* 0x000fea0003800000 */
[----:B0-----:R-:W0:Y:S04]  /*0250*/  LDS R5, [R0] ;  /* 0x0000000000057984 */ /* 0x001e280000000800 */
[----:B0-----:R-:W-:Y:S01]  /*0260*/  STG.E desc[UR8][R2.64], R5 ;  /* 0x0000000502007986 */ /* 0x001fe2000c101908 */
[----:B------:R-:W-:Y:S05]  /*0270*/  EXIT ;  /* 0x000000000000794d */ /* 0x000fea0003800000 */
.L_x_7:
        /* <DEDUP_REMOVED lines=16> */
.L_x_10:


//--------------------- .text._Z13oddEvenGlobalPiii --------------------------
	.section	.text._Z13oddEvenGlobalPiii,"ax",@progbits
	.align	128
        .global         _Z13oddEvenGlobalPiii
        .type           _Z13oddEvenGlobalPiii,@function
        .size           _Z13oddEvenGlobalPiii,(.L_x_11 - _Z13oddEvenGlobalPiii)
        .other          _Z13oddEvenGlobalPiii,@"STO_CUDA_ENTRY STV_DEFAULT"
_Z13oddEvenGlobalPiii:
.text._Z13oddEvenGlobalPiii:
[----:B------:R-:W-:Y:S01]  /*0000*/  LDC R1, c[0x0][0x37c] ;  /* 0x0000df00ff017b82 */ /* 0x000fe20000000800 */
[----:B------:R-:W0:Y:S07]  /*0010*/  S2R R3, SR_TID.X ;  /* 0x0000000000037919 */ /* 0x000e2e0000002100 */
[----:B------:R-:W1:Y:S08]  /*0020*/  LDC.64 R4, c[0x0][0x388] ;  /* 0x0000e200ff047b82 */ /* 0x000e700000000a00 */
[----:B------:R-:W0:Y:S08]  /*0030*/  S2UR UR4, SR_CTAID.X ;  /* 0x00000000000479c3 */ /* 0x000e300000002500 */
[----:B------:R-:W0:Y:S01]  /*0040*/  LDC R0, c[0x0][0x360] ;  /* 0x0000d800ff007b82 */ /* 0x000e220000000800 */
[----:B-1----:R-:W-:Y:S01]  /*0050*/  LEA.HI R2, R5, R5, RZ, 0x1 ;  /* 0x0000000505027211 */ /* 0x002fe200078f08ff */
[----:B------:R-:W-:-:S03]  /*0060*/  VIADD R4, R4, 0xffffffff ;  /* 0xffffffff04047836 */ /* 0x000fc60000000000 */
[----:B------:R-:W-:Y:S01]  /*0070*/  LOP3.LUT R2, R2, 0xfffffffe, RZ, 0xc0, !PT ;  /* 0xfffffffe02027812 */ /* 0x000fe200078ec0ff */
[----:B0-----:R-:W-:-:S05]  /*0080*/  IMAD R0, R0, UR4, R3 ;  /* 0x0000000400007c24 */ /* 0x001fca000f8e0203 */
[----:B------:R-:W-:-:S04]  /*0090*/  IADD3 R5, PT, PT, R0, R5, -R2 ;  /* 0x0000000500057210 */ /* 0x000fc80007ffe802 */
[----:B------:R-:W-:-:S13]  /*00a0*/  ISETP.GE.AND P0, PT, R5, R4, PT ;  /* 0x000000040500720c */ /* 0x000fda0003f06270 */
[----:B------:R-:W-:Y:S05]  /*00b0*/  @P0 EXIT ;  /* 0x000000000000094d */ /* 0x000fea0003800000 */
[----:B------:R-:W0:Y:S01]  /*00c0*/  LDC.64 R2, c[0x0][0x380] ;  /* 0x0000e000ff027b82 */ /* 0x000e220000000a00 */
[----:B------:R-:W1:Y:S01]  /*00d0*/  LDCU.64 UR4, c[0x0][0x358] ;  /* 0x00006b00ff0477ac */ /* 0x000e620008000a00 */
[----:B0-----:R-:W-:-:S05]  /*00e0*/  IMAD.WIDE R2, R5, 0x4, R2 ;  /* 0x0000000405027825 */ /* 0x001fca00078e0202 */
[----:B-1----:R-:W2:Y:S04]  /*00f0*/  LDG.E R5, desc[UR4][R2.64] ;  /* 0x0000000402057981 */ /* 0x002ea8000c1e1900 */
[----:B------:R-:W2:Y:S02]  /*0100*/  LDG.E R0, desc[UR4][R2.64+0x4] ;  /* 0x0000040402007981 */ /* 0x000ea4000c1e1900 */
[----:B--2---:R-:W-:-:S13]  /*0110*/  ISETP.GT.AND P0, PT, R5, R0, PT ;  /* 0x000000000500720c */ /* 0x004fda0003f04270 */
[----:B------:R-:W-:Y:S05]  /*0120*/  @!P0 EXIT ;  /* 0x000000000000894d */ /* 0x000fea0003800000 */
[----:B------:R-:W-:Y:S04]  /*0130*/  STG.E desc[UR4][R2.64], R0 ;  /* 0x0000000002007986 */ /* 0x000fe8000c101904 */
[----:B------:R-:W-:Y:S01]  /*0140*/  STG.E desc[UR4][R2.64+0x4], R5 ;  /* 0x0000040502007986 */ /* 0x000fe2000c101904 */
[----:B------:R-:W-:Y:S05]  /*0150*/  EXIT ;  /* 0x000000000000794d */ /* 0x000fea0003800000 */
.L_x_8:
        /* <DEDUP_REMOVED lines=10> */
.L_x_11:


//--------------------- .nv.shared._Z23oddEvenSharedMultiBlockPiii --------------------------
	.section	.nv.shared._Z23oddEvenSharedMultiBlockPiii,"aw",@nobits
	.sectionflags	@""
	.align	4
.nv.shared._Z23oddEvenSharedMultiBlockPiii:
	.zero		2048


//--------------------- .nv.shared.reserved.0     --------------------------
	.section	.nv.shared.reserved.0,"aw",@nobits
	.weak		__nv_reservedSMEM_offset_0_alias
	.size		__nv_reservedSMEM_offset_0_alias, 0, 64
	.other		__nv_reservedSMEM_offset_0_alias,@"STO_CUDA_RESERVED_SHARED STV_DEFAULT"
__nv_reservedSMEM_offset_0_alias:
	.zero		0
	.zero		64


//--------------------- .nv.shared._Z24oddEvenSharedSingleBlockPiii --------------------------
	.section	.nv.shared._Z24oddEvenSharedSingleBlockPiii,"aw",@nobits
	.sectionflags	@""
	.align	4
.nv.shared._Z24oddEvenSharedSingleBlockPiii:
	.zero		5120


//--------------------- .nv.constant0._Z23oddEvenSharedMultiBlockPiii --------------------------
	.section	.nv.constant0._Z23oddEvenSharedMultiBlockPiii,"a",@progbits
	.sectionflags	@""
	.align	4
.nv.constant0._Z23oddEvenSharedMultiBlockPiii:
	.zero		912


//--------------------- .nv.constant0._Z24oddEvenSharedSingleBlockPiii --------------------------
	.section	.nv.constant0._Z24oddEvenSharedSingleBlockPiii,"a",@progbits
	.sectionflags	@""
	.align	4
.nv.constant0._Z24oddEvenSharedSingleBlockPiii:
	.zero		912


//--------------------- .nv.constant0._Z13oddEvenGlobalPiii --------------------------
	.section	.nv.constant0._Z13oddEvenGlobalPiii,"a",@progbits
	.sectionflags	@""
	.align	4
.nv.constant0._Z13oddEvenGlobalPiii:
	.zero		912


//--------------------- SYMBOLS --------------------------

	.type		.nv.reservedSmem.offset0,@object
	.size		.nv.reservedSmem.offset0,0x4
	.type		.nv.reservedSmem.cap,@object
	.size		.nv.reservedSmem.cap,0x4
